//
// Generated by NVIDIA NVVM Compiler
//
// Compiler Build ID: CL-36424714
// Cuda compilation tools, release 13.0, V13.0.88
// Based on NVVM 20.0.0
//

.version 9.0
.target sm_100
.address_size 64

	// .globl	_ZN3cub18CUB_300001_SM_10006detail11EmptyKernelIvEEvv
.global .align 1 .b8 _ZN41_INTERNAL_804b646d_4_k_cu_ba5e1dc0_2363994cuda3std3__45__cpo5beginE[1];
.global .align 1 .b8 _ZN41_INTERNAL_804b646d_4_k_cu_ba5e1dc0_2363994cuda3std3__45__cpo3endE[1];
.global .align 1 .b8 _ZN41_INTERNAL_804b646d_4_k_cu_ba5e1dc0_2363994cuda3std3__45__cpo6cbeginE[1];
.global .align 1 .b8 _ZN41_INTERNAL_804b646d_4_k_cu_ba5e1dc0_2363994cuda3std3__45__cpo4cendE[1];
.global .align 1 .b8 _ZN41_INTERNAL_804b646d_4_k_cu_ba5e1dc0_2363994cuda3std3__45__cpo6rbeginE[1];
.global .align 1 .b8 _ZN41_INTERNAL_804b646d_4_k_cu_ba5e1dc0_2363994cuda3std3__45__cpo4rendE[1];
.global .align 1 .b8 _ZN41_INTERNAL_804b646d_4_k_cu_ba5e1dc0_2363994cuda3std3__45__cpo7crbeginE[1];
.global .align 1 .b8 _ZN41_INTERNAL_804b646d_4_k_cu_ba5e1dc0_2363994cuda3std3__45__cpo5crendE[1];
.global .align 1 .b8 _ZN41_INTERNAL_804b646d_4_k_cu_ba5e1dc0_2363994cuda3std3__443_GLOBAL__N__804b646d_4_k_cu_ba5e1dc0_2363996ignoreE[1];
.global .align 1 .b8 _ZN41_INTERNAL_804b646d_4_k_cu_ba5e1dc0_2363994cuda3std3__419piecewise_constructE[1];
.global .align 1 .b8 _ZN41_INTERNAL_804b646d_4_k_cu_ba5e1dc0_2363994cuda3std3__48in_placeE[1];
.global .align 1 .b8 _ZN41_INTERNAL_804b646d_4_k_cu_ba5e1dc0_2363994cuda3std3__420unreachable_sentinelE[1];
.global .align 1 .b8 _ZN41_INTERNAL_804b646d_4_k_cu_ba5e1dc0_2363994cuda3std3__47nulloptE[1];
.global .align 1 .b8 _ZN41_INTERNAL_804b646d_4_k_cu_ba5e1dc0_2363994cuda3std3__48unexpectE[1];
.global .align 1 .b8 _ZN41_INTERNAL_804b646d_4_k_cu_ba5e1dc0_2363994cuda3std6ranges3__45__cpo4swapE[1];
.global .align 1 .b8 _ZN41_INTERNAL_804b646d_4_k_cu_ba5e1dc0_2363994cuda3std6ranges3__45__cpo9iter_moveE[1];
.global .align 1 .b8 _ZN41_INTERNAL_804b646d_4_k_cu_ba5e1dc0_2363994cuda3std6ranges3__45__cpo5beginE[1];
.global .align 1 .b8 _ZN41_INTERNAL_804b646d_4_k_cu_ba5e1dc0_2363994cuda3std6ranges3__45__cpo3endE[1];
.global .align 1 .b8 _ZN41_INTERNAL_804b646d_4_k_cu_ba5e1dc0_2363994cuda3std6ranges3__45__cpo6cbeginE[1];
.global .align 1 .b8 _ZN41_INTERNAL_804b646d_4_k_cu_ba5e1dc0_2363994cuda3std6ranges3__45__cpo4cendE[1];
.global .align 1 .b8 _ZN41_INTERNAL_804b646d_4_k_cu_ba5e1dc0_2363994cuda3std6ranges3__45__cpo7advanceE[1];
.global .align 1 .b8 _ZN41_INTERNAL_804b646d_4_k_cu_ba5e1dc0_2363994cuda3std6ranges3__45__cpo9iter_swapE[1];
.global .align 1 .b8 _ZN41_INTERNAL_804b646d_4_k_cu_ba5e1dc0_2363994cuda3std6ranges3__45__cpo4nextE[1];
.global .align 1 .b8 _ZN41_INTERNAL_804b646d_4_k_cu_ba5e1dc0_2363994cuda3std6ranges3__45__cpo4prevE[1];
.global .align 1 .b8 _ZN41_INTERNAL_804b646d_4_k_cu_ba5e1dc0_2363994cuda3std6ranges3__45__cpo4dataE[1];
.global .align 1 .b8 _ZN41_INTERNAL_804b646d_4_k_cu_ba5e1dc0_2363994cuda3std6ranges3__45__cpo5cdataE[1];
.global .align 1 .b8 _ZN41_INTERNAL_804b646d_4_k_cu_ba5e1dc0_2363994cuda3std6ranges3__45__cpo4sizeE[1];
.global .align 1 .b8 _ZN41_INTERNAL_804b646d_4_k_cu_ba5e1dc0_2363994cuda3std6ranges3__45__cpo5ssizeE[1];
.global .align 1 .b8 _ZN41_INTERNAL_804b646d_4_k_cu_ba5e1dc0_2363994cuda3std6ranges3__45__cpo8distanceE[1];
.global .align 1 .b8 _ZN41_INTERNAL_804b646d_4_k_cu_ba5e1dc0_2363996thrust24THRUST_300001_SM_1000_NS8cuda_cub3parE[1];
.global .align 1 .b8 _ZN41_INTERNAL_804b646d_4_k_cu_ba5e1dc0_2363996thrust24THRUST_300001_SM_1000_NS8cuda_cub10par_nosyncE[1];
.global .align 1 .b8 _ZN41_INTERNAL_804b646d_4_k_cu_ba5e1dc0_2363996thrust24THRUST_300001_SM_1000_NS6system6detail10sequential3seqE[1];
.global .align 1 .b8 _ZN41_INTERNAL_804b646d_4_k_cu_ba5e1dc0_2363996thrust24THRUST_300001_SM_1000_NS12placeholders2_1E[1];
.global .align 1 .b8 _ZN41_INTERNAL_804b646d_4_k_cu_ba5e1dc0_2363996thrust24THRUST_300001_SM_1000_NS12placeholders2_2E[1];
.global .align 1 .b8 _ZN41_INTERNAL_804b646d_4_k_cu_ba5e1dc0_2363996thrust24THRUST_300001_SM_1000_NS12placeholders2_3E[1];
.global .align 1 .b8 _ZN41_INTERNAL_804b646d_4_k_cu_ba5e1dc0_2363996thrust24THRUST_300001_SM_1000_NS12placeholders2_4E[1];
.global .align 1 .b8 _ZN41_INTERNAL_804b646d_4_k_cu_ba5e1dc0_2363996thrust24THRUST_300001_SM_1000_NS12placeholders2_5E[1];
.global .align 1 .b8 _ZN41_INTERNAL_804b646d_4_k_cu_ba5e1dc0_2363996thrust24THRUST_300001_SM_1000_NS12placeholders2_6E[1];
.global .align 1 .b8 _ZN41_INTERNAL_804b646d_4_k_cu_ba5e1dc0_2363996thrust24THRUST_300001_SM_1000_NS12placeholders2_7E[1];
.global .align 1 .b8 _ZN41_INTERNAL_804b646d_4_k_cu_ba5e1dc0_2363996thrust24THRUST_300001_SM_1000_NS12placeholders2_8E[1];
.global .align 1 .b8 _ZN41_INTERNAL_804b646d_4_k_cu_ba5e1dc0_2363996thrust24THRUST_300001_SM_1000_NS12placeholders2_9E[1];
.global .align 1 .b8 _ZN41_INTERNAL_804b646d_4_k_cu_ba5e1dc0_2363996thrust24THRUST_300001_SM_1000_NS12placeholders3_10E[1];
.global .align 1 .b8 _ZN41_INTERNAL_804b646d_4_k_cu_ba5e1dc0_2363996thrust24THRUST_300001_SM_1000_NS3seqE[1];

.visible .entry _ZN3cub18CUB_300001_SM_10006detail11EmptyKernelIvEEvv()
{


	ret;

}


// ===== COMPILED SASS (sm_100) =====

	.target	sm_100

	.elftype	@"ET_EXEC"


//--------------------- .note.nv.tkinfo           --------------------------
	.section	.note.nv.tkinfo,"",@"SHT_NOTE"
	.sectionflags	@"SHF_NOTE_NV_TKINFO"
	.tkinfo
        /*0018*/ 	.word	0x00000002
        /*0030*/ 	.string	""
        /*0030*/ 	.string	"ptxas"
        /*0030*/ 	.string	"Cuda compilation tools, release 13.0, V13.0.88"
        /*0030*/ 	.string	"Build cuda_13.0.r13.0/compiler.36424714_0"
        /*0030*/ 	.string	"-arch sm_100 -m 64 "



//--------------------- .note.nv.cuinfo           --------------------------
	.section	.note.nv.cuinfo,"",@"SHT_NOTE"
	.sectionflags	@"SHF_NOTE_NV_CUINFO"
        /*0018*/ 	.short	0x0002
        /*001a*/ 	.short	0x0064
        /*001c*/ 	.short	0x0082
	.zero		2


//--------------------- .nv.info                  --------------------------
	.section	.nv.info,"",@"SHT_CUDA_INFO"
	.align	4


	//----- nvinfo : EIATTR_REGCOUNT
	.align		4
        /*0000*/ 	.byte	0x04, 0x2f
        /*0002*/ 	.short	(.L_44 - .L_43)
	.align		4
.L_43:
        /*0004*/ 	.word	index@(_ZN3cub18CUB_300001_SM_10006detail11EmptyKernelIvEEvv)
        /*0008*/ 	.word	0x00000004


	//----- nvinfo : EIATTR_FRAME_SIZE
	.align		4
.L_44:
        /*000c*/ 	.byte	0x04, 0x11
        /*000e*/ 	.short	(.L_46 - .L_45)
	.align		4
.L_45:
        /*0010*/ 	.word	index@(_ZN3cub18CUB_300001_SM_10006detail11EmptyKernelIvEEvv)
        /*0014*/ 	.word	0x00000000


	//----- nvinfo : EIATTR_MIN_STACK_SIZE
	.align		4
.L_46:
        /*0018*/ 	.byte	0x04, 0x12
        /*001a*/ 	.short	(.L_48 - .L_47)
	.align		4
.L_47:
        /*001c*/ 	.word	index@(_ZN3cub18CUB_300001_SM_10006detail11EmptyKernelIvEEvv)
        /*0020*/ 	.word	0x00000000
.L_48:


//--------------------- .nv.compat                --------------------------
	.section	.nv.compat,"",@"SHT_CUDA_COMPAT_INFO"
	.align	4
        /*0000*/ 	.byte	0x02, 0x09, 0x00, 0x00, 0x02, 0x02, 0x01, 0x00, 0x02, 0x05, 0x05, 0x00, 0x03, 0x07, 0x01, 0x01
        /*0010*/ 	.byte	0x02, 0x03, 0x00, 0x00, 0x02, 0x06, 0x01, 0x00, 0x04, 0x0b, 0x08, 0x00, 0x09, 0x00, 0x00, 0x00
        /*0020*/ 	.byte	0x00, 0x00, 0x00, 0x00


//--------------------- .nv.info._ZN3cub18CUB_300001_SM_10006detail11EmptyKernelIvEEvv --------------------------
	.section	.nv.info._ZN3cub18CUB_300001_SM_10006detail11EmptyKernelIvEEvv,"",@"SHT_CUDA_INFO"
	.sectionflags	@""
	.align	4


	//----- nvinfo : EIATTR_CUDA_API_VERSION
	.align		4
        /*0000*/ 	.byte	0x04, 0x37
        /*0002*/ 	.short	(.L_50 - .L_49)
.L_49:
        /*0004*/ 	.word	0x00000082


	//----- nvinfo : EIATTR_SPARSE_MMA_MASK
	.align		4
.L_50:
        /*0008*/ 	.byte	0x03, 0x50
        /*000a*/ 	.short	0x0000


	//----- nvinfo : EIATTR_MAXREG_COUNT
	.align		4
        /*000c*/ 	.byte	0x03, 0x1b
        /*000e*/ 	.short	0x00ff


	//----- nvinfo : EIATTR_MERCURY_ISA_VERSION
	.align		4
        /*0010*/ 	.byte	0x03, 0x5f
        /*0012*/ 	.short	0x0101


	//----- nvinfo : EIATTR_VRC_CTA_INIT_COUNT
	.align		4
        /*0014*/ 	.byte	0x02, 0x4a
	.zero		1
	.zero		1


	//----- nvinfo : EIATTR_EXIT_INSTR_OFFSETS
	.align		4
        /*0018*/ 	.byte	0x04, 0x1c
        /*001a*/ 	.short	(.L_52 - .L_51)


	//   ....[0]....
.L_51:
        /*001c*/ 	.word	0x00000010


	//----- nvinfo : EIATTR_SW_WAR
	.align		4
.L_52:
        /*0020*/ 	.byte	0x04, 0x36
        /*0022*/ 	.short	(.L_54 - .L_53)
.L_53:
        /*0024*/ 	.word	0x00000008
.L_54:


//--------------------- .nv.callgraph             --------------------------
	.section	.nv.callgraph,"",@"SHT_CUDA_CALLGRAPH"
	.align	4
	.sectionentsize	8
	.align		4
        /*0000*/ 	.word	0x00000000
	.align		4
        /*0004*/ 	.word	0xffffffff
	.align		4
        /*0008*/ 	.word	0x00000000
	.align		4
        /*000c*/ 	.word	0xfffffffe
	.align		4
        /*0010*/ 	.word	0x00000000
	.align		4
        /*0014*/ 	.word	0xfffffffd
	.align		4
        /*0018*/ 	.word	0x00000000
	.align		4
        /*001c*/ 	.word	0xfffffffc


//--------------------- .nv.constant4             --------------------------
	.section	.nv.constant4,"a",@progbits
	.align	8
	.align		8
.nv.constant4:
        /*0000*/ 	.dword	_ZN41_INTERNAL_804b646d_4_k_cu_ba5e1dc0_2367564cuda3std3__45__cpo5beginE
	.align		8
        /*0008*/ 	.dword	_ZN41_INTERNAL_804b646d_4_k_cu_ba5e1dc0_2367564cuda3std3__45__cpo3endE
	.align		8
        /*0010*/ 	.dword	_ZN41_INTERNAL_804b646d_4_k_cu_ba5e1dc0_2367564cuda3std3__45__cpo6cbeginE
	.align		8
        /*0018*/ 	.dword	_ZN41_INTERNAL_804b646d_4_k_cu_ba5e1dc0_2367564cuda3std3__45__cpo4cendE
	.align		8
        /*0020*/ 	.dword	_ZN41_INTERNAL_804b646d_4_k_cu_ba5e1dc0_2367564cuda3std3__45__cpo6rbeginE
	.align		8
        /*0028*/ 	.dword	_ZN41_INTERNAL_804b646d_4_k_cu_ba5e1dc0_2367564cuda3std3__45__cpo4rendE
	.align		8
        /*0030*/ 	.dword	_ZN41_INTERNAL_804b646d_4_k_cu_ba5e1dc0_2367564cuda3std3__45__cpo7crbeginE
	.align		8
        /*0038*/ 	.dword	_ZN41_INTERNAL_804b646d_4_k_cu_ba5e1dc0_2367564cuda3std3__45__cpo5crendE
	.align		8
        /*0040*/ 	.dword	_ZN41_INTERNAL_804b646d_4_k_cu_ba5e1dc0_2367564cuda3std3__443_GLOBAL__N__804b646d_4_k_cu_ba5e1dc0_2367566ignoreE
	.align		8
        /*0048*/ 	.dword	_ZN41_INTERNAL_804b646d_4_k_cu_ba5e1dc0_2367564cuda3std3__419piecewise_constructE
	.align		8
        /*0050*/ 	.dword	_ZN41_INTERNAL_804b646d_4_k_cu_ba5e1dc0_2367564cuda3std3__48in_placeE
	.align		8
        /*0058*/ 	.dword	_ZN41_INTERNAL_804b646d_4_k_cu_ba5e1dc0_2367564cuda3std3__420unreachable_sentinelE
	.align		8
        /*0060*/ 	.dword	_ZN41_INTERNAL_804b646d_4_k_cu_ba5e1dc0_2367564cuda3std3__47nulloptE
	.align		8
        /*0068*/ 	.dword	_ZN41_INTERNAL_804b646d_4_k_cu_ba5e1dc0_2367564cuda3std3__48unexpectE
	.align		8
        /*0070*/ 	.dword	_ZN41_INTERNAL_804b646d_4_k_cu_ba5e1dc0_2367564cuda3std6ranges3__45__cpo4swapE
	.align		8
        /*0078*/ 	.dword	_ZN41_INTERNAL_804b646d_4_k_cu_ba5e1dc0_2367564cuda3std6ranges3__45__cpo9iter_moveE
	.align		8
        /*0080*/ 	.dword	_ZN41_INTERNAL_804b646d_4_k_cu_ba5e1dc0_2367564cuda3std6ranges3__45__cpo5beginE
	.align		8
        /*0088*/ 	.dword	_ZN41_INTERNAL_804b646d_4_k_cu_ba5e1dc0_2367564cuda3std6ranges3__45__cpo3endE
	.align		8
        /*0090*/ 	.dword	_ZN41_INTERNAL_804b646d_4_k_cu_ba5e1dc0_2367564cuda3std6ranges3__45__cpo6cbeginE
	.align		8
        /*0098*/ 	.dword	_ZN41_INTERNAL_804b646d_4_k_cu_ba5e1dc0_2367564cuda3std6ranges3__45__cpo4cendE
	.align		8
        /*00a0*/ 	.dword	_ZN41_INTERNAL_804b646d_4_k_cu_ba5e1dc0_2367564cuda3std6ranges3__45__cpo7advanceE
	.align		8
        /*00a8*/ 	.dword	_ZN41_INTERNAL_804b646d_4_k_cu_ba5e1dc0_2367564cuda3std6ranges3__45__cpo9iter_swapE
	.align		8
        /*00b0*/ 	.dword	_ZN41_INTERNAL_804b646d_4_k_cu_ba5e1dc0_2367564cuda3std6ranges3__45__cpo4nextE
	.align		8
        /*00b8*/ 	.dword	_ZN41_INTERNAL_804b646d_4_k_cu_ba5e1dc0_2367564cuda3std6ranges3__45__cpo4prevE
	.align		8
        /*00c0*/ 	.dword	_ZN41_INTERNAL_804b646d_4_k_cu_ba5e1dc0_2367564cuda3std6ranges3__45__cpo4dataE
	.align		8
        /*00c8*/ 	.dword	_ZN41_INTERNAL_804b646d_4_k_cu_ba5e1dc0_2367564cuda3std6ranges3__45__cpo5cdataE
	.align		8
        /*00d0*/ 	.dword	_ZN41_INTERNAL_804b646d_4_k_cu_ba5e1dc0_2367564cuda3std6ranges3__45__cpo4sizeE
	.align		8
        /*00d8*/ 	.dword	_ZN41_INTERNAL_804b646d_4_k_cu_ba5e1dc0_2367564cuda3std6ranges3__45__cpo5ssizeE
	.align		8
        /*00e0*/ 	.dword	_ZN41_INTERNAL_804b646d_4_k_cu_ba5e1dc0_2367564cuda3std6ranges3__45__cpo8distanceE
	.align		8
        /*00e8*/ 	.dword	_ZN41_INTERNAL_804b646d_4_k_cu_ba5e1dc0_2367566thrust24THRUST_300001_SM_1000_NS8cuda_cub3parE
	.align		8
        /*00f0*/ 	.dword	_ZN41_INTERNAL_804b646d_4_k_cu_ba5e1dc0_2367566thrust24THRUST_300001_SM_1000_NS8cuda_cub10par_nosyncE
	.align		8
        /*00f8*/ 	.dword	_ZN41_INTERNAL_804b646d_4_k_cu_ba5e1dc0_2367566thrust24THRUST_300001_SM_1000_NS6system6detail10sequential3seqE
	.align		8
        /*0100*/ 	.dword	_ZN41_INTERNAL_804b646d_4_k_cu_ba5e1dc0_2367566thrust24THRUST_300001_SM_1000_NS12placeholders2_1E
	.align		8
        /*0108*/ 	.dword	_ZN41_INTERNAL_804b646d_4_k_cu_ba5e1dc0_2367566thrust24THRUST_300001_SM_1000_NS12placeholders2_2E
	.align		8
        /*0110*/ 	.dword	_ZN41_INTERNAL_804b646d_4_k_cu_ba5e1dc0_2367566thrust24THRUST_300001_SM_1000_NS12placeholders2_3E
	.align		8
        /*0118*/ 	.dword	_ZN41_INTERNAL_804b646d_4_k_cu_ba5e1dc0_2367566thrust24THRUST_300001_SM_1000_NS12placeholders2_4E
	.align		8
        /*0120*/ 	.dword	_ZN41_INTERNAL_804b646d_4_k_cu_ba5e1dc0_2367566thrust24THRUST_300001_SM_1000_NS12placeholders2_5E
	.align		8
        /*0128*/ 	.dword	_ZN41_INTERNAL_804b646d_4_k_cu_ba5e1dc0_2367566thrust24THRUST_300001_SM_1000_NS12placeholders2_6E
	.align		8
        /*0130*/ 	.dword	_ZN41_INTERNAL_804b646d_4_k_cu_ba5e1dc0_2367566thrust24THRUST_300001_SM_1000_NS12placeholders2_7E
	.align		8
        /*0138*/ 	.dword	_ZN41_INTERNAL_804b646d_4_k_cu_ba5e1dc0_2367566thrust24THRUST_300001_SM_1000_NS12placeholders2_8E
	.align		8
        /*0140*/ 	.dword	_ZN41_INTERNAL_804b646d_4_k_cu_ba5e1dc0_2367566thrust24THRUST_300001_SM_1000_NS12placeholders2_9E
	.align		8
        /*0148*/ 	.dword	_ZN41_INTERNAL_804b646d_4_k_cu_ba5e1dc0_2367566thrust24THRUST_300001_SM_1000_NS12placeholders3_10E
	.align		8
        /*0150*/ 	.dword	_ZN41_INTERNAL_804b646d_4_k_cu_ba5e1dc0_2367566thrust24THRUST_300001_SM_1000_NS3seqE


//--------------------- .text._ZN3cub18CUB_300001_SM_10006detail11EmptyKernelIvEEvv --------------------------
	.section	.text._ZN3cub18CUB_300001_SM_10006detail11EmptyKernelIvEEvv,"ax",@progbits
	.align	128
        .global         _ZN3cub18CUB_300001_SM_10006detail11EmptyKernelIvEEvv
        .type           _ZN3cub18CUB_300001_SM_10006detail11EmptyKernelIvEEvv,@function
        .size           _ZN3cub18CUB_300001_SM_10006detail11EmptyKernelIvEEvv,(.L_x_1 - _ZN3cub18CUB_300001_SM_10006detail11EmptyKernelIvEEvv)
        .other          _ZN3cub18CUB_300001_SM_10006detail11EmptyKernelIvEEvv,@"STO_CUDA_ENTRY STV_DEFAULT"
_ZN3cub18CUB_300001_SM_10006detail11EmptyKernelIvEEvv:
.text._ZN3cub18CUB_300001_SM_10006detail11EmptyKernelIvEEvv:
[----:B------:R-:W-:Y:S01]  /*0000*/  LDC R1, c[0x0][0x37c] ;  /* 0x0000df00ff017b82 */ /* 0x000fe20000000800 */
[----:B------:R-:W-:Y:S05]  /*0010*/  EXIT ;  /* 0x000000000000794d */ /* 0x000fea0003800000 */
.L_x_0:
[----:B------:R-:W-:-:S00]  /*0020*/  BRA `(.L_x_0) ;  /* 0xfffffffc00fc7947 */ /* 0x000fc0000383ffff */
[----:B------:R-:W-:-:S00]  /*0030*/  NOP ;  /* 0x0000000000007918 */ /* 0x000fc00000000000 */
        /* <DEDUP_REMOVED lines=12> */
.L_x_1:


//--------------------- .nv.shared.reserved.0     --------------------------
	.section	.nv.shared.reserved.0,"aw",@nobits
	.weak		__nv_reservedSMEM_offset_0_alias
	.size		__nv_reservedSMEM_offset_0_alias, 0, 64
	.other		__nv_reservedSMEM_offset_0_alias,@"STO_CUDA_RESERVED_SHARED STV_DEFAULT"
__nv_reservedSMEM_offset_0_alias:
	.zero		0
	.zero		64


//--------------------- .nv.global                --------------------------
	.section	.nv.global,"aw",@nobits
.nv.global:
	.type		_ZN41_INTERNAL_804b646d_4_k_cu_ba5e1dc0_2367566thrust24THRUST_300001_SM_1000_NS3seqE,@object
	.size		_ZN41_INTERNAL_804b646d_4_k_cu_ba5e1dc0_2367566thrust24THRUST_300001_SM_1000_NS3seqE,(_ZN41_INTERNAL_804b646d_4_k_cu_ba5e1dc0_2367564cuda3std3__48in_placeE - _ZN41_INTERNAL_804b646d_4_k_cu_ba5e1dc0_2367566thrust24THRUST_300001_SM_1000_NS3seqE)
_ZN41_INTERNAL_804b646d_4_k_cu_ba5e1dc0_2367566thrust24THRUST_300001_SM_1000_NS3seqE:
	.zero		1
	.type		_ZN41_INTERNAL_804b646d_4_k_cu_ba5e1dc0_2367564cuda3std3__48in_placeE,@object
	.size		_ZN41_INTERNAL_804b646d_4_k_cu_ba5e1dc0_2367564cuda3std3__48in_placeE,(_ZN41_INTERNAL_804b646d_4_k_cu_ba5e1dc0_2367564cuda3std6ranges3__45__cpo4sizeE - _ZN41_INTERNAL_804b646d_4_k_cu_ba5e1dc0_2367564cuda3std3__48in_placeE)
_ZN41_INTERNAL_804b646d_4_k_cu_ba5e1dc0_2367564cuda3std3__48in_placeE:
	.zero		1
	.type		_ZN41_INTERNAL_804b646d_4_k_cu_ba5e1dc0_2367564cuda3std6ranges3__45__cpo4sizeE,@object
	.size		_ZN41_INTERNAL_804b646d_4_k_cu_ba5e1dc0_2367564cuda3std6ranges3__45__cpo4sizeE,(_ZN41_INTERNAL_804b646d_4_k_cu_ba5e1dc0_2367566thrust24THRUST_300001_SM_1000_NS12placeholders2_3E - _ZN41_INTERNAL_804b646d_4_k_cu_ba5e1dc0_2367564cuda3std6ranges3__45__cpo4sizeE)
_ZN41_INTERNAL_804b646d_4_k_cu_ba5e1dc0_2367564cuda3std6ranges3__45__cpo4sizeE:
	.zero		1
	.type		_ZN41_INTERNAL_804b646d_4_k_cu_ba5e1dc0_2367566thrust24THRUST_300001_SM_1000_NS12placeholders2_3E,@object
	.size		_ZN41_INTERNAL_804b646d_4_k_cu_ba5e1dc0_2367566thrust24THRUST_300001_SM_1000_NS12placeholders2_3E,(_ZN41_INTERNAL_804b646d_4_k_cu_ba5e1dc0_2367564cuda3std3__45__cpo6cbeginE - _ZN41_INTERNAL_804b646d_4_k_cu_ba5e1dc0_2367566thrust24THRUST_300001_SM_1000_NS12placeholders2_3E)
_ZN41_INTERNAL_804b646d_4_k_cu_ba5e1dc0_2367566thrust24THRUST_300001_SM_1000_NS12placeholders2_3E:
	.zero		1
	.type		_ZN41_INTERNAL_804b646d_4_k_cu_ba5e1dc0_2367564cuda3std3__45__cpo6cbeginE,@object
	.size		_ZN41_INTERNAL_804b646d_4_k_cu_ba5e1dc0_2367564cuda3std3__45__cpo6cbeginE,(_ZN41_INTERNAL_804b646d_4_k_cu_ba5e1dc0_2367564cuda3std6ranges3__45__cpo6cbeginE - _ZN41_INTERNAL_804b646d_4_k_cu_ba5e1dc0_2367564cuda3std3__45__cpo6cbeginE)
_ZN41_INTERNAL_804b646d_4_k_cu_ba5e1dc0_2367564cuda3std3__45__cpo6cbeginE:
	.zero		1
	.type		_ZN41_INTERNAL_804b646d_4_k_cu_ba5e1dc0_2367564cuda3std6ranges3__45__cpo6cbeginE,@object
	.size		_ZN41_INTERNAL_804b646d_4_k_cu_ba5e1dc0_2367564cuda3std6ranges3__45__cpo6cbeginE,(_ZN41_INTERNAL_804b646d_4_k_cu_ba5e1dc0_2367566thrust24THRUST_300001_SM_1000_NS12placeholders2_7E - _ZN41_INTERNAL_804b646d_4_k_cu_ba5e1dc0_2367564cuda3std6ranges3__45__cpo6cbeginE)
_ZN41_INTERNAL_804b646d_4_k_cu_ba5e1dc0_2367564cuda3std6ranges3__45__cpo6cbeginE:
	.zero		1
	.type		_ZN41_INTERNAL_804b646d_4_k_cu_ba5e1dc0_2367566thrust24THRUST_300001_SM_1000_NS12placeholders2_7E,@object
	.size		_ZN41_INTERNAL_804b646d_4_k_cu_ba5e1dc0_2367566thrust24THRUST_300001_SM_1000_NS12placeholders2_7E,(_ZN41_INTERNAL_804b646d_4_k_cu_ba5e1dc0_2367564cuda3std3__45__cpo7crbeginE - _ZN41_INTERNAL_804b646d_4_k_cu_ba5e1dc0_2367566thrust24THRUST_300001_SM_1000_NS12placeholders2_7E)
_ZN41_INTERNAL_804b646d_4_k_cu_ba5e1dc0_2367566thrust24THRUST_300001_SM_1000_NS12placeholders2_7E:
	.zero		1
	.type		_ZN41_INTERNAL_804b646d_4_k_cu_ba5e1dc0_2367564cuda3std3__45__cpo7crbeginE,@object
	.size		_ZN41_INTERNAL_804b646d_4_k_cu_ba5e1dc0_2367564cuda3std3__45__cpo7crbeginE,(_ZN41_INTERNAL_804b646d_4_k_cu_ba5e1dc0_2367564cuda3std6ranges3__45__cpo4nextE - _ZN41_INTERNAL_804b646d_4_k_cu_ba5e1dc0_2367564cuda3std3__45__cpo7crbeginE)
_ZN41_INTERNAL_804b646d_4_k_cu_ba5e1dc0_2367564cuda3std3__45__cpo7crbeginE:
	.zero		1
	.type		_ZN41_INTERNAL_804b646d_4_k_cu_ba5e1dc0_2367564cuda3std6ranges3__45__cpo4nextE,@object
	.size		_ZN41_INTERNAL_804b646d_4_k_cu_ba5e1dc0_2367564cuda3std6ranges3__45__cpo4nextE,(_ZN41_INTERNAL_804b646d_4_k_cu_ba5e1dc0_2367564cuda3std6ranges3__45__cpo4swapE - _ZN41_INTERNAL_804b646d_4_k_cu_ba5e1dc0_2367564cuda3std6ranges3__45__cpo4nextE)
_ZN41_INTERNAL_804b646d_4_k_cu_ba5e1dc0_2367564cuda3std6ranges3__45__cpo4nextE:
	.zero		1
	.type		_ZN41_INTERNAL_804b646d_4_k_cu_ba5e1dc0_2367564cuda3std6ranges3__45__cpo4swapE,@object
	.size		_ZN41_INTERNAL_804b646d_4_k_cu_ba5e1dc0_2367564cuda3std6ranges3__45__cpo4swapE,(_ZN41_INTERNAL_804b646d_4_k_cu_ba5e1dc0_2367566thrust24THRUST_300001_SM_1000_NS8cuda_cub10par_nosyncE - _ZN41_INTERNAL_804b646d_4_k_cu_ba5e1dc0_2367564cuda3std6ranges3__45__cpo4swapE)
_ZN41_INTERNAL_804b646d_4_k_cu_ba5e1dc0_2367564cuda3std6ranges3__45__cpo4swapE:
	.zero		1
	.type		_ZN41_INTERNAL_804b646d_4_k_cu_ba5e1dc0_2367566thrust24THRUST_300001_SM_1000_NS8cuda_cub10par_nosyncE,@object
	.size		_ZN41_INTERNAL_804b646d_4_k_cu_ba5e1dc0_2367566thrust24THRUST_300001_SM_1000_NS8cuda_cub10par_nosyncE,(_ZN41_INTERNAL_804b646d_4_k_cu_ba5e1dc0_2367566thrust24THRUST_300001_SM_1000_NS12placeholders2_9E - _ZN41_INTERNAL_804b646d_4_k_cu_ba5e1dc0_2367566thrust24THRUST_300001_SM_1000_NS8cuda_cub10par_nosyncE)
_ZN41_INTERNAL_804b646d_4_k_cu_ba5e1dc0_2367566thrust24THRUST_300001_SM_1000_NS8cuda_cub10par_nosyncE:
	.zero		1
	.type		_ZN41_INTERNAL_804b646d_4_k_cu_ba5e1dc0_2367566thrust24THRUST_300001_SM_1000_NS12placeholders2_9E,@object
	.size		_ZN41_INTERNAL_804b646d_4_k_cu_ba5e1dc0_2367566thrust24THRUST_300001_SM_1000_NS12placeholders2_9E,(_ZN41_INTERNAL_804b646d_4_k_cu_ba5e1dc0_2367564cuda3std3__443_GLOBAL__N__804b646d_4_k_cu_ba5e1dc0_2367566ignoreE - _ZN41_INTERNAL_804b646d_4_k_cu_ba5e1dc0_2367566thrust24THRUST_300001_SM_1000_NS12placeholders2_9E)
_ZN41_INTERNAL_804b646d_4_k_cu_ba5e1dc0_2367566thrust24THRUST_300001_SM_1000_NS12placeholders2_9E:
	.zero		1
	.type		_ZN41_INTERNAL_804b646d_4_k_cu_ba5e1dc0_2367564cuda3std3__443_GLOBAL__N__804b646d_4_k_cu_ba5e1dc0_2367566ignoreE,@object
	.size		_ZN41_INTERNAL_804b646d_4_k_cu_ba5e1dc0_2367564cuda3std3__443_GLOBAL__N__804b646d_4_k_cu_ba5e1dc0_2367566ignoreE,(_ZN41_INTERNAL_804b646d_4_k_cu_ba5e1dc0_2367564cuda3std6ranges3__45__cpo4dataE - _ZN41_INTERNAL_804b646d_4_k_cu_ba5e1dc0_2367564cuda3std3__443_GLOBAL__N__804b646d_4_k_cu_ba5e1dc0_2367566ignoreE)
_ZN41_INTERNAL_804b646d_4_k_cu_ba5e1dc0_2367564cuda3std3__443_GLOBAL__N__804b646d_4_k_cu_ba5e1dc0_2367566ignoreE:
	.zero		1
	.type		_ZN41_INTERNAL_804b646d_4_k_cu_ba5e1dc0_2367564cuda3std6ranges3__45__cpo4dataE,@object
	.size		_ZN41_INTERNAL_804b646d_4_k_cu_ba5e1dc0_2367564cuda3std6ranges3__45__cpo4dataE,(_ZN41_INTERNAL_804b646d_4_k_cu_ba5e1dc0_2367566thrust24THRUST_300001_SM_1000_NS12placeholders2_1E - _ZN41_INTERNAL_804b646d_4_k_cu_ba5e1dc0_2367564cuda3std6ranges3__45__cpo4dataE)
_ZN41_INTERNAL_804b646d_4_k_cu_ba5e1dc0_2367564cuda3std6ranges3__45__cpo4dataE:
	.zero		1
	.type		_ZN41_INTERNAL_804b646d_4_k_cu_ba5e1dc0_2367566thrust24THRUST_300001_SM_1000_NS12placeholders2_1E,@object
	.size		_ZN41_INTERNAL_804b646d_4_k_cu_ba5e1dc0_2367566thrust24THRUST_300001_SM_1000_NS12placeholders2_1E,(_ZN41_INTERNAL_804b646d_4_k_cu_ba5e1dc0_2367564cuda3std3__45__cpo5beginE - _ZN41_INTERNAL_804b646d_4_k_cu_ba5e1dc0_2367566thrust24THRUST_300001_SM_1000_NS12placeholders2_1E)
_ZN41_INTERNAL_804b646d_4_k_cu_ba5e1dc0_2367566thrust24THRUST_300001_SM_1000_NS12placeholders2_1E:
	.zero		1
	.type		_ZN41_INTERNAL_804b646d_4_k_cu_ba5e1dc0_2367564cuda3std3__45__cpo5beginE,@object
	.size		_ZN41_INTERNAL_804b646d_4_k_cu_ba5e1dc0_2367564cuda3std3__45__cpo5beginE,(_ZN41_INTERNAL_804b646d_4_k_cu_ba5e1dc0_2367564cuda3std6ranges3__45__cpo5beginE - _ZN41_INTERNAL_804b646d_4_k_cu_ba5e1dc0_2367564cuda3std3__45__cpo5beginE)
_ZN41_INTERNAL_804b646d_4_k_cu_ba5e1dc0_2367564cuda3std3__45__cpo5beginE:
	.zero		1
	.type		_ZN41_INTERNAL_804b646d_4_k_cu_ba5e1dc0_2367564cuda3std6ranges3__45__cpo5beginE,@object
	.size		_ZN41_INTERNAL_804b646d_4_k_cu_ba5e1dc0_2367564cuda3std6ranges3__45__cpo5beginE,(_ZN41_INTERNAL_804b646d_4_k_cu_ba5e1dc0_2367566thrust24THRUST_300001_SM_1000_NS12placeholders2_5E - _ZN41_INTERNAL_804b646d_4_k_cu_ba5e1dc0_2367564cuda3std6ranges3__45__cpo5beginE)
_ZN41_INTERNAL_804b646d_4_k_cu_ba5e1dc0_2367564cuda3std6ranges3__45__cpo5beginE:
	.zero		1
	.type		_ZN41_INTERNAL_804b646d_4_k_cu_ba5e1dc0_2367566thrust24THRUST_300001_SM_1000_NS12placeholders2_5E,@object
	.size		_ZN41_INTERNAL_804b646d_4_k_cu_ba5e1dc0_2367566thrust24THRUST_300001_SM_1000_NS12placeholders2_5E,(_ZN41_INTERNAL_804b646d_4_k_cu_ba5e1dc0_2367564cuda3std3__45__cpo6rbeginE - _ZN41_INTERNAL_804b646d_4_k_cu_ba5e1dc0_2367566thrust24THRUST_300001_SM_1000_NS12placeholders2_5E)
_ZN41_INTERNAL_804b646d_4_k_cu_ba5e1dc0_2367566thrust24THRUST_300001_SM_1000_NS12placeholders2_5E:
	.zero		1
	.type		_ZN41_INTERNAL_804b646d_4_k_cu_ba5e1dc0_2367564cuda3std3__45__cpo6rbeginE,@object
	.size		_ZN41_INTERNAL_804b646d_4_k_cu_ba5e1dc0_2367564cuda3std3__45__cpo6rbeginE,(_ZN41_INTERNAL_804b646d_4_k_cu_ba5e1dc0_2367564cuda3std6ranges3__45__cpo7advanceE - _ZN41_INTERNAL_804b646d_4_k_cu_ba5e1dc0_2367564cuda3std3__45__cpo6rbeginE)
_ZN41_INTERNAL_804b646d_4_k_cu_ba5e1dc0_2367564cuda3std3__45__cpo6rbeginE:
	.zero		1
	.type		_ZN41_INTERNAL_804b646d_4_k_cu_ba5e1dc0_2367564cuda3std6ranges3__45__cpo7advanceE,@object
	.size		_ZN41_INTERNAL_804b646d_4_k_cu_ba5e1dc0_2367564cuda3std6ranges3__45__cpo7advanceE,(_ZN41_INTERNAL_804b646d_4_k_cu_ba5e1dc0_2367564cuda3std3__47nulloptE - _ZN41_INTERNAL_804b646d_4_k_cu_ba5e1dc0_2367564cuda3std6ranges3__45__cpo7advanceE)
_ZN41_INTERNAL_804b646d_4_k_cu_ba5e1dc0_2367564cuda3std6ranges3__45__cpo7advanceE:
	.zero		1
	.type		_ZN41_INTERNAL_804b646d_4_k_cu_ba5e1dc0_2367564cuda3std3__47nulloptE,@object
	.size		_ZN41_INTERNAL_804b646d_4_k_cu_ba5e1dc0_2367564cuda3std3__47nulloptE,(_ZN41_INTERNAL_804b646d_4_k_cu_ba5e1dc0_2367564cuda3std6ranges3__45__cpo8distanceE - _ZN41_INTERNAL_804b646d_4_k_cu_ba5e1dc0_2367564cuda3std3__47nulloptE)
_ZN41_INTERNAL_804b646d_4_k_cu_ba5e1dc0_2367564cuda3std3__47nulloptE:
	.zero		1
	.type		_ZN41_INTERNAL_804b646d_4_k_cu_ba5e1dc0_2367564cuda3std6ranges3__45__cpo8distanceE,@object
	.size		_ZN41_INTERNAL_804b646d_4_k_cu_ba5e1dc0_2367564cuda3std6ranges3__45__cpo8distanceE,(_ZN41_INTERNAL_804b646d_4_k_cu_ba5e1dc0_2367566thrust24THRUST_300001_SM_1000_NS12placeholders3_10E - _ZN41_INTERNAL_804b646d_4_k_cu_ba5e1dc0_2367564cuda3std6ranges3__45__cpo8distanceE)
_ZN41_INTERNAL_804b646d_4_k_cu_ba5e1dc0_2367564cuda3std6ranges3__45__cpo8distanceE:
	.zero		1
	.type		_ZN41_INTERNAL_804b646d_4_k_cu_ba5e1dc0_2367566thrust24THRUST_300001_SM_1000_NS12placeholders3_10E,@object
	.size		_ZN41_INTERNAL_804b646d_4_k_cu_ba5e1dc0_2367566thrust24THRUST_300001_SM_1000_NS12placeholders3_10E,(_ZN41_INTERNAL_804b646d_4_k_cu_ba5e1dc0_2367564cuda3std3__419piecewise_constructE - _ZN41_INTERNAL_804b646d_4_k_cu_ba5e1dc0_2367566thrust24THRUST_300001_SM_1000_NS12placeholders3_10E)
_ZN41_INTERNAL_804b646d_4_k_cu_ba5e1dc0_2367566thrust24THRUST_300001_SM_1000_NS12placeholders3_10E:
	.zero		1
	.type		_ZN41_INTERNAL_804b646d_4_k_cu_ba5e1dc0_2367564cuda3std3__419piecewise_constructE,@object
	.size		_ZN41_INTERNAL_804b646d_4_k_cu_ba5e1dc0_2367564cuda3std3__419piecewise_constructE,(_ZN41_INTERNAL_804b646d_4_k_cu_ba5e1dc0_2367564cuda3std6ranges3__45__cpo5cdataE - _ZN41_INTERNAL_804b646d_4_k_cu_ba5e1dc0_2367564cuda3std3__419piecewise_constructE)
_ZN41_INTERNAL_804b646d_4_k_cu_ba5e1dc0_2367564cuda3std3__419piecewise_constructE:
	.zero		1
	.type		_ZN41_INTERNAL_804b646d_4_k_cu_ba5e1dc0_2367564cuda3std6ranges3__45__cpo5cdataE,@object
	.size		_ZN41_INTERNAL_804b646d_4_k_cu_ba5e1dc0_2367564cuda3std6ranges3__45__cpo5cdataE,(_ZN41_INTERNAL_804b646d_4_k_cu_ba5e1dc0_2367566thrust24THRUST_300001_SM_1000_NS12placeholders2_2E - _ZN41_INTERNAL_804b646d_4_k_cu_ba5e1dc0_2367564cuda3std6ranges3__45__cpo5cdataE)
_ZN41_INTERNAL_804b646d_4_k_cu_ba5e1dc0_2367564cuda3std6ranges3__45__cpo5cdataE:
	.zero		1
	.type		_ZN41_INTERNAL_804b646d_4_k_cu_ba5e1dc0_2367566thrust24THRUST_300001_SM_1000_NS12placeholders2_2E,@object
	.size		_ZN41_INTERNAL_804b646d_4_k_cu_ba5e1dc0_2367566thrust24THRUST_300001_SM_1000_NS12placeholders2_2E,(_ZN41_INTERNAL_804b646d_4_k_cu_ba5e1dc0_2367564cuda3std3__45__cpo3endE - _ZN41_INTERNAL_804b646d_4_k_cu_ba5e1dc0_2367566thrust24THRUST_300001_SM_1000_NS12placeholders2_2E)
_ZN41_INTERNAL_804b646d_4_k_cu_ba5e1dc0_2367566thrust24THRUST_300001_SM_1000_NS12placeholders2_2E:
	.zero		1
	.type		_ZN41_INTERNAL_804b646d_4_k_cu_ba5e1dc0_2367564cuda3std3__45__cpo3endE,@object
	.size		_ZN41_INTERNAL_804b646d_4_k_cu_ba5e1dc0_2367564cuda3std3__45__cpo3endE,(_ZN41_INTERNAL_804b646d_4_k_cu_ba5e1dc0_2367564cuda3std6ranges3__45__cpo3endE - _ZN41_INTERNAL_804b646d_4_k_cu_ba5e1dc0_2367564cuda3std3__45__cpo3endE)
_ZN41_INTERNAL_804b646d_4_k_cu_ba5e1dc0_2367564cuda3std3__45__cpo3endE:
	.zero		1
	.type		_ZN41_INTERNAL_804b646d_4_k_cu_ba5e1dc0_2367564cuda3std6ranges3__45__cpo3endE,@object
	.size		_ZN41_INTERNAL_804b646d_4_k_cu_ba5e1dc0_2367564cuda3std6ranges3__45__cpo3endE,(_ZN41_INTERNAL_804b646d_4_k_cu_ba5e1dc0_2367566thrust24THRUST_300001_SM_1000_NS12placeholders2_6E - _ZN41_INTERNAL_804b646d_4_k_cu_ba5e1dc0_2367564cuda3std6ranges3__45__cpo3endE)
_ZN41_INTERNAL_804b646d_4_k_cu_ba5e1dc0_2367564cuda3std6ranges3__45__cpo3endE:
	.zero		1
	.type		_ZN41_INTERNAL_804b646d_4_k_cu_ba5e1dc0_2367566thrust24THRUST_300001_SM_1000_NS12placeholders2_6E,@object
	.size		_ZN41_INTERNAL_804b646d_4_k_cu_ba5e1dc0_2367566thrust24THRUST_300001_SM_1000_NS12placeholders2_6E,(_ZN41_INTERNAL_804b646d_4_k_cu_ba5e1dc0_2367564cuda3std3__45__cpo4rendE - _ZN41_INTERNAL_804b646d_4_k_cu_ba5e1dc0_2367566thrust24THRUST_300001_SM_1000_NS12placeholders2_6E)
_ZN41_INTERNAL_804b646d_4_k_cu_ba5e1dc0_2367566thrust24THRUST_300001_SM_1000_NS12placeholders2_6E:
	.zero		1
	.type		_ZN41_INTERNAL_804b646d_4_k_cu_ba5e1dc0_2367564cuda3std3__45__cpo4rendE,@object
	.size		_ZN41_INTERNAL_804b646d_4_k_cu_ba5e1dc0_2367564cuda3std3__45__cpo4rendE,(_ZN41_INTERNAL_804b646d_4_k_cu_ba5e1dc0_2367564cuda3std6ranges3__45__cpo9iter_swapE - _ZN41_INTERNAL_804b646d_4_k_cu_ba5e1dc0_2367564cuda3std3__45__cpo4rendE)
_ZN41_INTERNAL_804b646d_4_k_cu_ba5e1dc0_2367564cuda3std3__45__cpo4rendE:
	.zero		1
	.type		_ZN41_INTERNAL_804b646d_4_k_cu_ba5e1dc0_2367564cuda3std6ranges3__45__cpo9iter_swapE,@object
	.size		_ZN41_INTERNAL_804b646d_4_k_cu_ba5e1dc0_2367564cuda3std6ranges3__45__cpo9iter_swapE,(_ZN41_INTERNAL_804b646d_4_k_cu_ba5e1dc0_2367564cuda3std3__48unexpectE - _ZN41_INTERNAL_804b646d_4_k_cu_ba5e1dc0_2367564cuda3std6ranges3__45__cpo9iter_swapE)
_ZN41_INTERNAL_804b646d_4_k_cu_ba5e1dc0_2367564cuda3std6ranges3__45__cpo9iter_swapE:
	.zero		1
	.type		_ZN41_INTERNAL_804b646d_4_k_cu_ba5e1dc0_2367564cuda3std3__48unexpectE,@object
	.size		_ZN41_INTERNAL_804b646d_4_k_cu_ba5e1dc0_2367564cuda3std3__48unexpectE,(_ZN41_INTERNAL_804b646d_4_k_cu_ba5e1dc0_2367566thrust24THRUST_300001_SM_1000_NS8cuda_cub3parE - _ZN41_INTERNAL_804b646d_4_k_cu_ba5e1dc0_2367564cuda3std3__48unexpectE)
_ZN41_INTERNAL_804b646d_4_k_cu_ba5e1dc0_2367564cuda3std3__48unexpectE:
	.zero		1
	.type		_ZN41_INTERNAL_804b646d_4_k_cu_ba5e1dc0_2367566thrust24THRUST_300001_SM_1000_NS8cuda_cub3parE,@object
	.size		_ZN41_INTERNAL_804b646d_4_k_cu_ba5e1dc0_2367566thrust24THRUST_300001_SM_1000_NS8cuda_cub3parE,(_ZN41_INTERNAL_804b646d_4_k_cu_ba5e1dc0_2367566thrust24THRUST_300001_SM_1000_NS12placeholders2_4E - _ZN41_INTERNAL_804b646d_4_k_cu_ba5e1dc0_2367566thrust24THRUST_300001_SM_1000_NS8cuda_cub3parE)
_ZN41_INTERNAL_804b646d_4_k_cu_ba5e1dc0_2367566thrust24THRUST_300001_SM_1000_NS8cuda_cub3parE:
	.zero		1
	.type		_ZN41_INTERNAL_804b646d_4_k_cu_ba5e1dc0_2367566thrust24THRUST_300001_SM_1000_NS12placeholders2_4E,@object
	.size		_ZN41_INTERNAL_804b646d_4_k_cu_ba5e1dc0_2367566thrust24THRUST_300001_SM_1000_NS12placeholders2_4E,(_ZN41_INTERNAL_804b646d_4_k_cu_ba5e1dc0_2367564cuda3std3__45__cpo4cendE - _ZN41_INTERNAL_804b646d_4_k_cu_ba5e1dc0_2367566thrust24THRUST_300001_SM_1000_NS12placeholders2_4E)
_ZN41_INTERNAL_804b646d_4_k_cu_ba5e1dc0_2367566thrust24THRUST_300001_SM_1000_NS12placeholders2_4E:
	.zero		1
	.type		_ZN41_INTERNAL_804b646d_4_k_cu_ba5e1dc0_2367564cuda3std3__45__cpo4cendE,@object
	.size		_ZN41_INTERNAL_804b646d_4_k_cu_ba5e1dc0_2367564cuda3std3__45__cpo4cendE,(_ZN41_INTERNAL_804b646d_4_k_cu_ba5e1dc0_2367564cuda3std6ranges3__45__cpo4cendE - _ZN41_INTERNAL_804b646d_4_k_cu_ba5e1dc0_2367564cuda3std3__45__cpo4cendE)
_ZN41_INTERNAL_804b646d_4_k_cu_ba5e1dc0_2367564cuda3std3__45__cpo4cendE:
	.zero		1
	.type		_ZN41_INTERNAL_804b646d_4_k_cu_ba5e1dc0_2367564cuda3std6ranges3__45__cpo4cendE,@object
	.size		_ZN41_INTERNAL_804b646d_4_k_cu_ba5e1dc0_2367564cuda3std6ranges3__45__cpo4cendE,(_ZN41_INTERNAL_804b646d_4_k_cu_ba5e1dc0_2367564cuda3std3__420unreachable_sentinelE - _ZN41_INTERNAL_804b646d_4_k_cu_ba5e1dc0_2367564cuda3std6ranges3__45__cpo4cendE)
_ZN41_INTERNAL_804b646d_4_k_cu_ba5e1dc0_2367564cuda3std6ranges3__45__cpo4cendE:
	.zero		1
	.type		_ZN41_INTERNAL_804b646d_4_k_cu_ba5e1dc0_2367564cuda3std3__420unreachable_sentinelE,@object
	.size		_ZN41_INTERNAL_804b646d_4_k_cu_ba5e1dc0_2367564cuda3std3__420unreachable_sentinelE,(_ZN41_INTERNAL_804b646d_4_k_cu_ba5e1dc0_2367564cuda3std6ranges3__45__cpo5ssizeE - _ZN41_INTERNAL_804b646d_4_k_cu_ba5e1dc0_2367564cuda3std3__420unreachable_sentinelE)
_ZN41_INTERNAL_804b646d_4_k_cu_ba5e1dc0_2367564cuda3std3__420unreachable_sentinelE:
	.zero		1
	.type		_ZN41_INTERNAL_804b646d_4_k_cu_ba5e1dc0_2367564cuda3std6ranges3__45__cpo5ssizeE,@object
	.size		_ZN41_INTERNAL_804b646d_4_k_cu_ba5e1dc0_2367564cuda3std6ranges3__45__cpo5ssizeE,(_ZN41_INTERNAL_804b646d_4_k_cu_ba5e1dc0_2367566thrust24THRUST_300001_SM_1000_NS12placeholders2_8E - _ZN41_INTERNAL_804b646d_4_k_cu_ba5e1dc0_2367564cuda3std6ranges3__45__cpo5ssizeE)
_ZN41_INTERNAL_804b646d_4_k_cu_ba5e1dc0_2367564cuda3std6ranges3__45__cpo5ssizeE:
	.zero		1
	.type		_ZN41_INTERNAL_804b646d_4_k_cu_ba5e1dc0_2367566thrust24THRUST_300001_SM_1000_NS12placeholders2_8E,@object
	.size		_ZN41_INTERNAL_804b646d_4_k_cu_ba5e1dc0_2367566thrust24THRUST_300001_SM_1000_NS12placeholders2_8E,(_ZN41_INTERNAL_804b646d_4_k_cu_ba5e1dc0_2367564cuda3std3__45__cpo5crendE - _ZN41_INTERNAL_804b646d_4_k_cu_ba5e1dc0_2367566thrust24THRUST_300001_SM_1000_NS12placeholders2_8E)
_ZN41_INTERNAL_804b646d_4_k_cu_ba5e1dc0_2367566thrust24THRUST_300001_SM_1000_NS12placeholders2_8E:
	.zero		1
	.type		_ZN41_INTERNAL_804b646d_4_k_cu_ba5e1dc0_2367564cuda3std3__45__cpo5crendE,@object
	.size		_ZN41_INTERNAL_804b646d_4_k_cu_ba5e1dc0_2367564cuda3std3__45__cpo5crendE,(_ZN41_INTERNAL_804b646d_4_k_cu_ba5e1dc0_2367564cuda3std6ranges3__45__cpo4prevE - _ZN41_INTERNAL_804b646d_4_k_cu_ba5e1dc0_2367564cuda3std3__45__cpo5crendE)
_ZN41_INTERNAL_804b646d_4_k_cu_ba5e1dc0_2367564cuda3std3__45__cpo5crendE:
	.zero		1
	.type		_ZN41_INTERNAL_804b646d_4_k_cu_ba5e1dc0_2367564cuda3std6ranges3__45__cpo4prevE,@object
	.size		_ZN41_INTERNAL_804b646d_4_k_cu_ba5e1dc0_2367564cuda3std6ranges3__45__cpo4prevE,(_ZN41_INTERNAL_804b646d_4_k_cu_ba5e1dc0_2367564cuda3std6ranges3__45__cpo9iter_moveE - _ZN41_INTERNAL_804b646d_4_k_cu_ba5e1dc0_2367564cuda3std6ranges3__45__cpo4prevE)
_ZN41_INTERNAL_804b646d_4_k_cu_ba5e1dc0_2367564cuda3std6ranges3__45__cpo4prevE:
	.zero		1
	.type		_ZN41_INTERNAL_804b646d_4_k_cu_ba5e1dc0_2367564cuda3std6ranges3__45__cpo9iter_moveE,@object
	.size		_ZN41_INTERNAL_804b646d_4_k_cu_ba5e1dc0_2367564cuda3std6ranges3__45__cpo9iter_moveE,(_ZN41_INTERNAL_804b646d_4_k_cu_ba5e1dc0_2367566thrust24THRUST_300001_SM_1000_NS6system6detail10sequential3seqE - _ZN41_INTERNAL_804b646d_4_k_cu_ba5e1dc0_2367564cuda3std6ranges3__45__cpo9iter_moveE)
_ZN41_INTERNAL_804b646d_4_k_cu_ba5e1dc0_2367564cuda3std6ranges3__45__cpo9iter_moveE:
	.zero		1
	.type		_ZN41_INTERNAL_804b646d_4_k_cu_ba5e1dc0_2367566thrust24THRUST_300001_SM_1000_NS6system6detail10sequential3seqE,@object
	.size		_ZN41_INTERNAL_804b646d_4_k_cu_ba5e1dc0_2367566thrust24THRUST_300001_SM_1000_NS6system6detail10sequential3seqE,(.L_31 - _ZN41_INTERNAL_804b646d_4_k_cu_ba5e1dc0_2367566thrust24THRUST_300001_SM_1000_NS6system6detail10sequential3seqE)
_ZN41_INTERNAL_804b646d_4_k_cu_ba5e1dc0_2367566thrust24THRUST_300001_SM_1000_NS6system6detail10sequential3seqE:
	.zero		1
.L_31:


//--------------------- .nv.constant0._ZN3cub18CUB_300001_SM_10006detail11EmptyKernelIvEEvv --------------------------
	.section	.nv.constant0._ZN3cub18CUB_300001_SM_10006detail11EmptyKernelIvEEvv,"a",@progbits
	.sectionflags	@""
	.align	4
.nv.constant0._ZN3cub18CUB_300001_SM_10006detail11EmptyKernelIvEEvv:
	.zero		896


//--------------------- SYMBOLS --------------------------

	.type		.nv.reservedSmem.offset0,@object
	.size		.nv.reservedSmem.offset0,0x4
